//
// Generated by NVIDIA NVVM Compiler
//
// Compiler Build ID: CL-36424714
// Cuda compilation tools, release 13.0, V13.0.88
// Based on NVVM 20.0.0
//

.version 9.0
.target sm_100
.address_size 64

	// .globl	_Z20partial_reduction_v1iPfPKf
// _ZZ20partial_reduction_v1iPfPKfE3s_x has been demoted
// _ZZ20partial_reduction_v2iPfPKfE3s_x has been demoted
// _ZZ20partial_reduction_v3iPfPKfE3s_x has been demoted
// _ZZ20partial_reduction_v4iPfPKfE3s_x has been demoted

.visible .entry _Z20partial_reduction_v1iPfPKf(
	.param .u32 _Z20partial_reduction_v1iPfPKf_param_0,
	.param .u64 .ptr .align 1 _Z20partial_reduction_v1iPfPKf_param_1,
	.param .u64 .ptr .align 1 _Z20partial_reduction_v1iPfPKf_param_2
)
{
	.reg .pred 	%p<6>;
	.reg .b32 	%r<18>;
	.reg .b32 	%f<6>;
	.reg .b64 	%rd<9>;
	// demoted variable
	.shared .align 4 .b8 _ZZ20partial_reduction_v1iPfPKfE3s_x[1024];
	ld.param.u32 	%r8, [_Z20partial_reduction_v1iPfPKf_param_0];
	ld.param.u64 	%rd1, [_Z20partial_reduction_v1iPfPKf_param_1];
	ld.param.u64 	%rd2, [_Z20partial_reduction_v1iPfPKf_param_2];
	mov.u32 	%r1, %ntid.x;
	mov.u32 	%r2, %ctaid.x;
	mov.u32 	%r3, %tid.x;
	mad.lo.s32 	%r4, %r1, %r2, %r3;
	shl.b32 	%r9, %r3, 2;
	mov.u32 	%r10, _ZZ20partial_reduction_v1iPfPKfE3s_x;
	add.s32 	%r5, %r10, %r9;
	mov.b32 	%r11, 0;
	st.shared.u32 	[%r5], %r11;
	setp.ge.s32 	%p1, %r4, %r8;
	@%p1 bra 	$L__BB0_2;
	cvta.to.global.u64 	%rd3, %rd2;
	mul.wide.s32 	%rd4, %r4, 4;
	add.s64 	%rd5, %rd3, %rd4;
	ld.global.f32 	%f1, [%rd5];
	st.shared.f32 	[%r5], %f1;
$L__BB0_2:
	setp.lt.u32 	%p2, %r1, 2;
	@%p2 bra 	$L__BB0_7;
	mov.b32 	%r17, 1;
$L__BB0_4:
	shl.b32 	%r7, %r17, 1;
	add.s32 	%r13, %r7, -1;
	and.b32  	%r14, %r13, %r3;
	setp.ne.s32 	%p3, %r14, 0;
	@%p3 bra 	$L__BB0_6;
	shl.b32 	%r15, %r17, 2;
	add.s32 	%r16, %r5, %r15;
	ld.shared.f32 	%f2, [%r16];
	ld.shared.f32 	%f3, [%r5];
	add.f32 	%f4, %f2, %f3;
	st.shared.f32 	[%r5], %f4;
$L__BB0_6:
	bar.sync 	0;
	setp.lt.u32 	%p4, %r7, %r1;
	mov.u32 	%r17, %r7;
	@%p4 bra 	$L__BB0_4;
$L__BB0_7:
	setp.ne.s32 	%p5, %r3, 0;
	@%p5 bra 	$L__BB0_9;
	ld.shared.f32 	%f5, [_ZZ20partial_reduction_v1iPfPKfE3s_x];
	cvta.to.global.u64 	%rd6, %rd1;
	mul.wide.u32 	%rd7, %r2, 4;
	add.s64 	%rd8, %rd6, %rd7;
	st.global.f32 	[%rd8], %f5;
$L__BB0_9:
	ret;

}
	// .globl	_Z20partial_reduction_v2iPfPKf
.visible .entry _Z20partial_reduction_v2iPfPKf(
	.param .u32 _Z20partial_reduction_v2iPfPKf_param_0,
	.param .u64 .ptr .align 1 _Z20partial_reduction_v2iPfPKf_param_1,
	.param .u64 .ptr .align 1 _Z20partial_reduction_v2iPfPKf_param_2
)
{
	.reg .pred 	%p<6>;
	.reg .b32 	%r<21>;
	.reg .b32 	%f<6>;
	.reg .b64 	%rd<9>;
	// demoted variable
	.shared .align 4 .b8 _ZZ20partial_reduction_v2iPfPKfE3s_x[1024];
	ld.param.u32 	%r9, [_Z20partial_reduction_v2iPfPKf_param_0];
	ld.param.u64 	%rd1, [_Z20partial_reduction_v2iPfPKf_param_1];
	ld.param.u64 	%rd2, [_Z20partial_reduction_v2iPfPKf_param_2];
	mov.u32 	%r1, %ntid.x;
	mov.u32 	%r2, %ctaid.x;
	mov.u32 	%r3, %tid.x;
	mad.lo.s32 	%r4, %r1, %r2, %r3;
	shl.b32 	%r10, %r3, 2;
	mov.u32 	%r11, _ZZ20partial_reduction_v2iPfPKfE3s_x;
	add.s32 	%r5, %r11, %r10;
	mov.b32 	%r12, 0;
	st.shared.u32 	[%r5], %r12;
	setp.ge.s32 	%p1, %r4, %r9;
	@%p1 bra 	$L__BB1_2;
	cvta.to.global.u64 	%rd3, %rd2;
	mul.wide.s32 	%rd4, %r4, 4;
	add.s64 	%rd5, %rd3, %rd4;
	ld.global.f32 	%f1, [%rd5];
	st.shared.f32 	[%r5], %f1;
$L__BB1_2:
	bar.sync 	0;
	setp.lt.u32 	%p2, %r1, 2;
	@%p2 bra 	$L__BB1_7;
	mov.b32 	%r20, 1;
$L__BB1_4:
	shl.b32 	%r7, %r20, 1;
	mul.lo.s32 	%r8, %r7, %r3;
	setp.ge.u32 	%p3, %r8, %r1;
	@%p3 bra 	$L__BB1_6;
	add.s32 	%r14, %r8, %r20;
	shl.b32 	%r15, %r14, 2;
	add.s32 	%r17, %r11, %r15;
	ld.shared.f32 	%f2, [%r17];
	shl.b32 	%r18, %r8, 2;
	add.s32 	%r19, %r11, %r18;
	ld.shared.f32 	%f3, [%r19];
	add.f32 	%f4, %f2, %f3;
	st.shared.f32 	[%r19], %f4;
$L__BB1_6:
	bar.sync 	0;
	setp.lt.u32 	%p4, %r7, %r1;
	mov.u32 	%r20, %r7;
	@%p4 bra 	$L__BB1_4;
$L__BB1_7:
	setp.ne.s32 	%p5, %r3, 0;
	@%p5 bra 	$L__BB1_9;
	ld.shared.f32 	%f5, [_ZZ20partial_reduction_v2iPfPKfE3s_x];
	cvta.to.global.u64 	%rd6, %rd1;
	mul.wide.u32 	%rd7, %r2, 4;
	add.s64 	%rd8, %rd6, %rd7;
	st.global.f32 	[%rd8], %f5;
$L__BB1_9:
	ret;

}
	// .globl	_Z20partial_reduction_v3iPfPKf
.visible .entry _Z20partial_reduction_v3iPfPKf(
	.param .u32 _Z20partial_reduction_v3iPfPKf_param_0,
	.param .u64 .ptr .align 1 _Z20partial_reduction_v3iPfPKf_param_1,
	.param .u64 .ptr .align 1 _Z20partial_reduction_v3iPfPKf_param_2
)
{
	.reg .pred 	%p<6>;
	.reg .b32 	%r<15>;
	.reg .b32 	%f<6>;
	.reg .b64 	%rd<9>;
	// demoted variable
	.shared .align 4 .b8 _ZZ20partial_reduction_v3iPfPKfE3s_x[1024];
	ld.param.u32 	%r8, [_Z20partial_reduction_v3iPfPKf_param_0];
	ld.param.u64 	%rd1, [_Z20partial_reduction_v3iPfPKf_param_1];
	ld.param.u64 	%rd2, [_Z20partial_reduction_v3iPfPKf_param_2];
	mov.u32 	%r14, %ntid.x;
	mov.u32 	%r2, %ctaid.x;
	mov.u32 	%r3, %tid.x;
	mad.lo.s32 	%r4, %r14, %r2, %r3;
	shl.b32 	%r9, %r3, 2;
	mov.u32 	%r10, _ZZ20partial_reduction_v3iPfPKfE3s_x;
	add.s32 	%r5, %r10, %r9;
	mov.b32 	%r11, 0;
	st.shared.u32 	[%r5], %r11;
	setp.ge.s32 	%p1, %r4, %r8;
	@%p1 bra 	$L__BB2_2;
	cvta.to.global.u64 	%rd3, %rd2;
	mul.wide.s32 	%rd4, %r4, 4;
	add.s64 	%rd5, %rd3, %rd4;
	ld.global.f32 	%f1, [%rd5];
	st.shared.f32 	[%r5], %f1;
$L__BB2_2:
	setp.lt.u32 	%p2, %r14, 2;
	@%p2 bra 	$L__BB2_6;
$L__BB2_3:
	bar.sync 	0;
	shr.u32 	%r7, %r14, 1;
	setp.ge.u32 	%p3, %r3, %r7;
	@%p3 bra 	$L__BB2_5;
	shl.b32 	%r12, %r7, 2;
	add.s32 	%r13, %r5, %r12;
	ld.shared.f32 	%f2, [%r13];
	ld.shared.f32 	%f3, [%r5];
	add.f32 	%f4, %f2, %f3;
	st.shared.f32 	[%r5], %f4;
$L__BB2_5:
	setp.gt.u32 	%p4, %r14, 3;
	mov.u32 	%r14, %r7;
	@%p4 bra 	$L__BB2_3;
$L__BB2_6:
	setp.ne.s32 	%p5, %r3, 0;
	@%p5 bra 	$L__BB2_8;
	ld.shared.f32 	%f5, [_ZZ20partial_reduction_v3iPfPKfE3s_x];
	cvta.to.global.u64 	%rd6, %rd1;
	mul.wide.u32 	%rd7, %r2, 4;
	add.s64 	%rd8, %rd6, %rd7;
	st.global.f32 	[%rd8], %f5;
$L__BB2_8:
	ret;

}
	// .globl	_Z20partial_reduction_v4iPfPKf
.visible .entry _Z20partial_reduction_v4iPfPKf(
	.param .u32 _Z20partial_reduction_v4iPfPKf_param_0,
	.param .u64 .ptr .align 1 _Z20partial_reduction_v4iPfPKf_param_1,
	.param .u64 .ptr .align 1 _Z20partial_reduction_v4iPfPKf_param_2
)
{
	.reg .pred 	%p<6>;
	.reg .b32 	%r<18>;
	.reg .b32 	%f<8>;
	.reg .b64 	%rd<11>;
	// demoted variable
	.shared .align 4 .b8 _ZZ20partial_reduction_v4iPfPKfE3s_x[1024];
	ld.param.u32 	%r8, [_Z20partial_reduction_v4iPfPKf_param_0];
	ld.param.u64 	%rd1, [_Z20partial_reduction_v4iPfPKf_param_1];
	ld.param.u64 	%rd2, [_Z20partial_reduction_v4iPfPKf_param_2];
	mov.u32 	%r17, %ntid.x;
	mov.u32 	%r2, %ctaid.x;
	mul.lo.s32 	%r9, %r17, %r2;
	shl.b32 	%r10, %r9, 1;
	mov.u32 	%r3, %tid.x;
	add.s32 	%r4, %r10, %r3;
	shl.b32 	%r11, %r3, 2;
	mov.u32 	%r12, _ZZ20partial_reduction_v4iPfPKfE3s_x;
	add.s32 	%r5, %r12, %r11;
	mov.b32 	%r13, 0;
	st.shared.u32 	[%r5], %r13;
	setp.ge.s32 	%p1, %r4, %r8;
	@%p1 bra 	$L__BB3_2;
	cvta.to.global.u64 	%rd3, %rd2;
	mul.wide.s32 	%rd4, %r4, 4;
	add.s64 	%rd5, %rd3, %rd4;
	ld.global.f32 	%f1, [%rd5];
	add.s32 	%r14, %r4, %r17;
	mul.wide.u32 	%rd6, %r14, 4;
	add.s64 	%rd7, %rd3, %rd6;
	ld.global.f32 	%f2, [%rd7];
	add.f32 	%f3, %f1, %f2;
	st.shared.f32 	[%r5], %f3;
$L__BB3_2:
	setp.lt.u32 	%p2, %r17, 2;
	@%p2 bra 	$L__BB3_6;
$L__BB3_3:
	bar.sync 	0;
	shr.u32 	%r7, %r17, 1;
	setp.ge.u32 	%p3, %r3, %r7;
	@%p3 bra 	$L__BB3_5;
	shl.b32 	%r15, %r7, 2;
	add.s32 	%r16, %r5, %r15;
	ld.shared.f32 	%f4, [%r16];
	ld.shared.f32 	%f5, [%r5];
	add.f32 	%f6, %f4, %f5;
	st.shared.f32 	[%r5], %f6;
$L__BB3_5:
	setp.gt.u32 	%p4, %r17, 3;
	mov.u32 	%r17, %r7;
	@%p4 bra 	$L__BB3_3;
$L__BB3_6:
	setp.ne.s32 	%p5, %r3, 0;
	@%p5 bra 	$L__BB3_8;
	ld.shared.f32 	%f7, [_ZZ20partial_reduction_v4iPfPKfE3s_x];
	cvta.to.global.u64 	%rd8, %rd1;
	mul.wide.u32 	%rd9, %r2, 4;
	add.s64 	%rd10, %rd8, %rd9;
	st.global.f32 	[%rd10], %f7;
$L__BB3_8:
	ret;

}


// ===== COMPILED SASS (sm_100) =====

	.target	sm_100

	.elftype	@"ET_EXEC"


//--------------------- .note.nv.tkinfo           --------------------------
	.section	.note.nv.tkinfo,"",@"SHT_NOTE"
	.sectionflags	@"SHF_NOTE_NV_TKINFO"
	.tkinfo
        /*0018*/ 	.word	0x00000002
        /*0030*/ 	.string	""
        /*0030*/ 	.string	"ptxas"
        /*0030*/ 	.string	"Cuda compilation tools, release 13.0, V13.0.88"
        /*0030*/ 	.string	"Build cuda_13.0.r13.0/compiler.36424714_0"
        /*0030*/ 	.string	"-arch sm_100 -m 64 "



//--------------------- .note.nv.cuinfo           --------------------------
	.section	.note.nv.cuinfo,"",@"SHT_NOTE"
	.sectionflags	@"SHF_NOTE_NV_CUINFO"
        /*0018*/ 	.short	0x0002
        /*001a*/ 	.short	0x0064
        /*001c*/ 	.short	0x0082
	.zero		2


//--------------------- .nv.info                  --------------------------
	.section	.nv.info,"",@"SHT_CUDA_INFO"
	.align	4


	//----- nvinfo : EIATTR_REGCOUNT
	.align		4
        /*0000*/ 	.byte	0x04, 0x2f
        /*0002*/ 	.short	(.L_1 - .L_0)
	.align		4
.L_0:
        /*0004*/ 	.word	index@(_Z20partial_reduction_v1iPfPKf)
        /*0008*/ 	.word	0x0000000c


	//----- nvinfo : EIATTR_FRAME_SIZE
	.align		4
.L_1:
        /*000c*/ 	.byte	0x04, 0x11
        /*000e*/ 	.short	(.L_3 - .L_2)
	.align		4
.L_2:
        /*0010*/ 	.word	index@(_Z20partial_reduction_v1iPfPKf)
        /*0014*/ 	.word	0x00000000


	//----- nvinfo : EIATTR_REGCOUNT
	.align		4
.L_3:
        /*0018*/ 	.byte	0x04, 0x2f
        /*001a*/ 	.short	(.L_5 - .L_4)
	.align		4
.L_4:
        /*001c*/ 	.word	index@(_Z20partial_reduction_v2iPfPKf)
        /*0020*/ 	.word	0x0000000c


	//----- nvinfo : EIATTR_FRAME_SIZE
	.align		4
.L_5:
        /*0024*/ 	.byte	0x04, 0x11
        /*0026*/ 	.short	(.L_7 - .L_6)
	.align		4
.L_6:
        /*0028*/ 	.word	index@(_Z20partial_reduction_v2iPfPKf)
        /*002c*/ 	.word	0x00000000


	//----- nvinfo : EIATTR_REGCOUNT
	.align		4
.L_7:
        /*0030*/ 	.byte	0x04, 0x2f
        /*0032*/ 	.short	(.L_9 - .L_8)
	.align		4
.L_8:
        /*0034*/ 	.word	index@(_Z20partial_reduction_v3iPfPKf)
        /*0038*/ 	.word	0x0000000c


	//----- nvinfo : EIATTR_FRAME_SIZE
	.align		4
.L_9:
        /*003c*/ 	.byte	0x04, 0x11
        /*003e*/ 	.short	(.L_11 - .L_10)
	.align		4
.L_10:
        /*0040*/ 	.word	index@(_Z20partial_reduction_v3iPfPKf)
        /*0044*/ 	.word	0x00000000


	//----- nvinfo : EIATTR_REGCOUNT
	.align		4
.L_11:
        /*0048*/ 	.byte	0x04, 0x2f
        /*004a*/ 	.short	(.L_13 - .L_12)
	.align		4
.L_12:
        /*004c*/ 	.word	index@(_Z20partial_reduction_v4iPfPKf)
        /*0050*/ 	.word	0x0000000e


	//----- nvinfo : EIATTR_FRAME_SIZE
	.align		4
.L_13:
        /*0054*/ 	.byte	0x04, 0x11
        /*0056*/ 	.short	(.L_15 - .L_14)
	.align		4
.L_14:
        /*0058*/ 	.word	index@(_Z20partial_reduction_v4iPfPKf)
        /*005c*/ 	.word	0x00000000


	//----- nvinfo : EIATTR_MIN_STACK_SIZE
	.align		4
.L_15:
        /*0060*/ 	.byte	0x04, 0x12
        /*0062*/ 	.short	(.L_17 - .L_16)
	.align		4
.L_16:
        /*0064*/ 	.word	index@(_Z20partial_reduction_v4iPfPKf)
        /*0068*/ 	.word	0x00000000


	//----- nvinfo : EIATTR_MIN_STACK_SIZE
	.align		4
.L_17:
        /*006c*/ 	.byte	0x04, 0x12
        /*006e*/ 	.short	(.L_19 - .L_18)
	.align		4
.L_18:
        /*0070*/ 	.word	index@(_Z20partial_reduction_v3iPfPKf)
        /*0074*/ 	.word	0x00000000


	//----- nvinfo : EIATTR_MIN_STACK_SIZE
	.align		4
.L_19:
        /*0078*/ 	.byte	0x04, 0x12
        /*007a*/ 	.short	(.L_21 - .L_20)
	.align		4
.L_20:
        /*007c*/ 	.word	index@(_Z20partial_reduction_v2iPfPKf)
        /*0080*/ 	.word	0x00000000


	//----- nvinfo : EIATTR_MIN_STACK_SIZE
	.align		4
.L_21:
        /*0084*/ 	.byte	0x04, 0x12
        /*0086*/ 	.short	(.L_23 - .L_22)
	.align		4
.L_22:
        /*0088*/ 	.word	index@(_Z20partial_reduction_v1iPfPKf)
        /*008c*/ 	.word	0x00000000
.L_23:


//--------------------- .nv.compat                --------------------------
	.section	.nv.compat,"",@"SHT_CUDA_COMPAT_INFO"
	.align	4
        /*0000*/ 	.byte	0x02, 0x09, 0x00, 0x00, 0x02, 0x02, 0x01, 0x00, 0x02, 0x05, 0x05, 0x00, 0x03, 0x07, 0x01, 0x01
        /*0010*/ 	.byte	0x02, 0x03, 0x00, 0x00, 0x02, 0x06, 0x01, 0x00, 0x04, 0x0b, 0x08, 0x00, 0x09, 0x00, 0x00, 0x00
        /*0020*/ 	.byte	0x00, 0x00, 0x00, 0x00


//--------------------- .nv.info._Z20partial_reduction_v4iPfPKf --------------------------
	.section	.nv.info._Z20partial_reduction_v4iPfPKf,"",@"SHT_CUDA_INFO"
	.sectionflags	@""
	.align	4


	//----- nvinfo : EIATTR_CUDA_API_VERSION
	.align		4
        /*0000*/ 	.byte	0x04, 0x37
        /*0002*/ 	.short	(.L_25 - .L_24)
.L_24:
        /*0004*/ 	.word	0x00000082


	//----- nvinfo : EIATTR_KPARAM_INFO
	.align		4
.L_25:
        /*0008*/ 	.byte	0x04, 0x17
        /*000a*/ 	.short	(.L_27 - .L_26)
.L_26:
        /*000c*/ 	.word	0x00000000
        /*0010*/ 	.short	0x0002
        /*0012*/ 	.short	0x0010
        /*0014*/ 	.byte	0x00, 0xf5, 0x21, 0x00


	//----- nvinfo : EIATTR_KPARAM_INFO
	.align		4
.L_27:
        /*0018*/ 	.byte	0x04, 0x17
        /*001a*/ 	.short	(.L_29 - .L_28)
.L_28:
        /*001c*/ 	.word	0x00000000
        /*0020*/ 	.short	0x0001
        /*0022*/ 	.short	0x0008
        /*0024*/ 	.byte	0x00, 0xf5, 0x21, 0x00


	//----- nvinfo : EIATTR_KPARAM_INFO
	.align		4
.L_29:
        /*0028*/ 	.byte	0x04, 0x17
        /*002a*/ 	.short	(.L_31 - .L_30)
.L_30:
        /*002c*/ 	.word	0x00000000
        /*0030*/ 	.short	0x0000
        /*0032*/ 	.short	0x0000
        /*0034*/ 	.byte	0x00, 0xf0, 0x11, 0x00


	//----- nvinfo : EIATTR_SPARSE_MMA_MASK
	.align		4
.L_31:
        /*0038*/ 	.byte	0x03, 0x50
        /*003a*/ 	.short	0x0000


	//----- nvinfo : EIATTR_MAXREG_COUNT
	.align		4
        /*003c*/ 	.byte	0x03, 0x1b
        /*003e*/ 	.short	0x00ff


	//----- nvinfo : EIATTR_NUM_BARRIERS
	.align		4
        /*0040*/ 	.byte	0x02, 0x4c
        /*0042*/ 	.byte	0x01
	.zero		1


	//----- nvinfo : EIATTR_MERCURY_ISA_VERSION
	.align		4
        /*0044*/ 	.byte	0x03, 0x5f
        /*0046*/ 	.short	0x0101


	//----- nvinfo : EIATTR_VRC_CTA_INIT_COUNT
	.align		4
        /*0048*/ 	.byte	0x02, 0x4a
	.zero		1
	.zero		1


	//----- nvinfo : EIATTR_EXIT_INSTR_OFFSETS
	.align		4
        /*004c*/ 	.byte	0x04, 0x1c
        /*004e*/ 	.short	(.L_33 - .L_32)


	//   ....[0]....
.L_32:
        /*0050*/ 	.word	0x00000250


	//   ....[1]....
        /*0054*/ 	.word	0x000002d0


	//----- nvinfo : EIATTR_CBANK_PARAM_SIZE
	.align		4
.L_33:
        /*0058*/ 	.byte	0x03, 0x19
        /*005a*/ 	.short	0x0018


	//----- nvinfo : EIATTR_PARAM_CBANK
	.align		4
        /*005c*/ 	.byte	0x04, 0x0a
        /*005e*/ 	.short	(.L_35 - .L_34)
	.align		4
.L_34:
        /*0060*/ 	.word	index@(.nv.constant0._Z20partial_reduction_v4iPfPKf)
        /*0064*/ 	.short	0x0380
        /*0066*/ 	.short	0x0018


	//----- nvinfo : EIATTR_SW_WAR
	.align		4
.L_35:
        /*0068*/ 	.byte	0x04, 0x36
        /*006a*/ 	.short	(.L_37 - .L_36)
.L_36:
        /*006c*/ 	.word	0x00000008
.L_37:


//--------------------- .nv.info._Z20partial_reduction_v3iPfPKf --------------------------
	.section	.nv.info._Z20partial_reduction_v3iPfPKf,"",@"SHT_CUDA_INFO"
	.sectionflags	@""
	.align	4


	//----- nvinfo : EIATTR_CUDA_API_VERSION
	.align		4
        /*0000*/ 	.byte	0x04, 0x37
        /*0002*/ 	.short	(.L_39 - .L_38)
.L_38:
        /*0004*/ 	.word	0x00000082


	//----- nvinfo : EIATTR_KPARAM_INFO
	.align		4
.L_39:
        /*0008*/ 	.byte	0x04, 0x17
        /*000a*/ 	.short	(.L_41 - .L_40)
.L_40:
        /*000c*/ 	.word	0x00000000
        /*0010*/ 	.short	0x0002
        /*0012*/ 	.short	0x0010
        /*0014*/ 	.byte	0x00, 0xf5, 0x21, 0x00


	//----- nvinfo : EIATTR_KPARAM_INFO
	.align		4
.L_41:
        /*0018*/ 	.byte	0x04, 0x17
        /*001a*/ 	.short	(.L_43 - .L_42)
.L_42:
        /*001c*/ 	.word	0x00000000
        /*0020*/ 	.short	0x0001
        /*0022*/ 	.short	0x0008
        /*0024*/ 	.byte	0x00, 0xf5, 0x21, 0x00


	//----- nvinfo : EIATTR_KPARAM_INFO
	.align		4
.L_43:
        /*0028*/ 	.byte	0x04, 0x17
        /*002a*/ 	.short	(.L_45 - .L_44)
.L_44:
        /*002c*/ 	.word	0x00000000
        /*0030*/ 	.short	0x0000
        /*0032*/ 	.short	0x0000
        /*0034*/ 	.byte	0x00, 0xf0, 0x11, 0x00


	//----- nvinfo : EIATTR_SPARSE_MMA_MASK
	.align		4
.L_45:
        /*0038*/ 	.byte	0x03, 0x50
        /*003a*/ 	.short	0x0000


	//----- nvinfo : EIATTR_MAXREG_COUNT
	.align		4
        /*003c*/ 	.byte	0x03, 0x1b
        /*003e*/ 	.short	0x00ff


	//----- nvinfo : EIATTR_NUM_BARRIERS
	.align		4
        /*0040*/ 	.byte	0x02, 0x4c
        /*0042*/ 	.byte	0x01
	.zero		1


	//----- nvinfo : EIATTR_MERCURY_ISA_VERSION
	.align		4
        /*0044*/ 	.byte	0x03, 0x5f
        /*0046*/ 	.short	0x0101


	//----- nvinfo : EIATTR_VRC_CTA_INIT_COUNT
	.align		4
        /*0048*/ 	.byte	0x02, 0x4a
	.zero		1
	.zero		1


	//----- nvinfo : EIATTR_EXIT_INSTR_OFFSETS
	.align		4
        /*004c*/ 	.byte	0x04, 0x1c
        /*004e*/ 	.short	(.L_47 - .L_46)


	//   ....[0]....
.L_46:
        /*0050*/ 	.word	0x00000200


	//   ....[1]....
        /*0054*/ 	.word	0x00000280


	//----- nvinfo : EIATTR_CBANK_PARAM_SIZE
	.align		4
.L_47:
        /*0058*/ 	.byte	0x03, 0x19
        /*005a*/ 	.short	0x0018


	//----- nvinfo : EIATTR_PARAM_CBANK
	.align		4
        /*005c*/ 	.byte	0x04, 0x0a
        /*005e*/ 	.short	(.L_49 - .L_48)
	.align		4
.L_48:
        /*0060*/ 	.word	index@(.nv.constant0._Z20partial_reduction_v3iPfPKf)
        /*0064*/ 	.short	0x0380
        /*0066*/ 	.short	0x0018


	//----- nvinfo : EIATTR_SW_WAR
	.align		4
.L_49:
        /*0068*/ 	.byte	0x04, 0x36
        /*006a*/ 	.short	(.L_51 - .L_50)
.L_50:
        /*006c*/ 	.word	0x00000008
.L_51:


//--------------------- .nv.info._Z20partial_reduction_v2iPfPKf --------------------------
	.section	.nv.info._Z20partial_reduction_v2iPfPKf,"",@"SHT_CUDA_INFO"
	.sectionflags	@""
	.align	4


	//----- nvinfo : EIATTR_CUDA_API_VERSION
	.align		4
        /*0000*/ 	.byte	0x04, 0x37
        /*0002*/ 	.short	(.L_53 - .L_52)
.L_52:
        /*0004*/ 	.word	0x00000082


	//----- nvinfo : EIATTR_KPARAM_INFO
	.align		4
.L_53:
        /*0008*/ 	.byte	0x04, 0x17
        /*000a*/ 	.short	(.L_55 - .L_54)
.L_54:
        /*000c*/ 	.word	0x00000000
        /*0010*/ 	.short	0x0002
        /*0012*/ 	.short	0x0010
        /*0014*/ 	.byte	0x00, 0xf5, 0x21, 0x00


	//----- nvinfo : EIATTR_KPARAM_INFO
	.align		4
.L_55:
        /*0018*/ 	.byte	0x04, 0x17
        /*001a*/ 	.short	(.L_57 - .L_56)
.L_56:
        /*001c*/ 	.word	0x00000000
        /*0020*/ 	.short	0x0001
        /*0022*/ 	.short	0x0008
        /*0024*/ 	.byte	0x00, 0xf5, 0x21, 0x00


	//----- nvinfo : EIATTR_KPARAM_INFO
	.align		4
.L_57:
        /*0028*/ 	.byte	0x04, 0x17
        /*002a*/ 	.short	(.L_59 - .L_58)
.L_58:
        /*002c*/ 	.word	0x00000000
        /*0030*/ 	.short	0x0000
        /*0032*/ 	.short	0x0000
        /*0034*/ 	.byte	0x00, 0xf0, 0x11, 0x00


	//----- nvinfo : EIATTR_SPARSE_MMA_MASK
	.align		4
.L_59:
        /*0038*/ 	.byte	0x03, 0x50
        /*003a*/ 	.short	0x0000


	//----- nvinfo : EIATTR_MAXREG_COUNT
	.align		4
        /*003c*/ 	.byte	0x03, 0x1b
        /*003e*/ 	.short	0x00ff


	//----- nvinfo : EIATTR_NUM_BARRIERS
	.align		4
        /*0040*/ 	.byte	0x02, 0x4c
        /*0042*/ 	.byte	0x01
	.zero		1


	//----- nvinfo : EIATTR_MERCURY_ISA_VERSION
	.align		4
        /*0044*/ 	.byte	0x03, 0x5f
        /*0046*/ 	.short	0x0101


	//----- nvinfo : EIATTR_VRC_CTA_INIT_COUNT
	.align		4
        /*0048*/ 	.byte	0x02, 0x4a
	.zero		1
	.zero		1


	//----- nvinfo : EIATTR_EXIT_INSTR_OFFSETS
	.align		4
        /*004c*/ 	.byte	0x04, 0x1c
        /*004e*/ 	.short	(.L_61 - .L_60)


	//   ....[0]....
.L_60:
        /*0050*/ 	.word	0x00000240


	//   ....[1]....
        /*0054*/ 	.word	0x000002c0


	//----- nvinfo : EIATTR_CBANK_PARAM_SIZE
	.align		4
.L_61:
        /*0058*/ 	.byte	0x03, 0x19
        /*005a*/ 	.short	0x0018


	//----- nvinfo : EIATTR_PARAM_CBANK
	.align		4
        /*005c*/ 	.byte	0x04, 0x0a
        /*005e*/ 	.short	(.L_63 - .L_62)
	.align		4
.L_62:
        /*0060*/ 	.word	index@(.nv.constant0._Z20partial_reduction_v2iPfPKf)
        /*0064*/ 	.short	0x0380
        /*0066*/ 	.short	0x0018


	//----- nvinfo : EIATTR_SW_WAR
	.align		4
.L_63:
        /*0068*/ 	.byte	0x04, 0x36
        /*006a*/ 	.short	(.L_65 - .L_64)
.L_64:
        /*006c*/ 	.word	0x00000008
.L_65:


//--------------------- .nv.info._Z20partial_reduction_v1iPfPKf --------------------------
	.section	.nv.info._Z20partial_reduction_v1iPfPKf,"",@"SHT_CUDA_INFO"
	.sectionflags	@""
	.align	4


	//----- nvinfo : EIATTR_CUDA_API_VERSION
	.align		4
        /*0000*/ 	.byte	0x04, 0x37
        /*0002*/ 	.short	(.L_67 - .L_66)
.L_66:
        /*0004*/ 	.word	0x00000082


	//----- nvinfo : EIATTR_KPARAM_INFO
	.align		4
.L_67:
        /*0008*/ 	.byte	0x04, 0x17
        /*000a*/ 	.short	(.L_69 - .L_68)
.L_68:
        /*000c*/ 	.word	0x00000000
        /*0010*/ 	.short	0x0002
        /*0012*/ 	.short	0x0010
        /*0014*/ 	.byte	0x00, 0xf5, 0x21, 0x00


	//----- nvinfo : EIATTR_KPARAM_INFO
	.align		4
.L_69:
        /*0018*/ 	.byte	0x04, 0x17
        /*001a*/ 	.short	(.L_71 - .L_70)
.L_70:
        /*001c*/ 	.word	0x00000000
        /*0020*/ 	.short	0x0001
        /*0022*/ 	.short	0x0008
        /*0024*/ 	.byte	0x00, 0xf5, 0x21, 0x00


	//----- nvinfo : EIATTR_KPARAM_INFO
	.align		4
.L_71:
        /*0028*/ 	.byte	0x04, 0x17
        /*002a*/ 	.short	(.L_73 - .L_72)
.L_72:
        /*002c*/ 	.word	0x00000000
        /*0030*/ 	.short	0x0000
        /*0032*/ 	.short	0x0000
        /*0034*/ 	.byte	0x00, 0xf0, 0x11, 0x00


	//----- nvinfo : EIATTR_SPARSE_MMA_MASK
	.align		4
.L_73:
        /*0038*/ 	.byte	0x03, 0x50
        /*003a*/ 	.short	0x0000


	//----- nvinfo : EIATTR_MAXREG_COUNT
	.align		4
        /*003c*/ 	.byte	0x03, 0x1b
        /*003e*/ 	.short	0x00ff


	//----- nvinfo : EIATTR_NUM_BARRIERS
	.align		4
        /*0040*/ 	.byte	0x02, 0x4c
        /*0042*/ 	.byte	0x01
	.zero		1


	//----- nvinfo : EIATTR_MERCURY_ISA_VERSION
	.align		4
        /*0044*/ 	.byte	0x03, 0x5f
        /*0046*/ 	.short	0x0101


	//----- nvinfo : EIATTR_VRC_CTA_INIT_COUNT
	.align		4
        /*0048*/ 	.byte	0x02, 0x4a
	.zero		1
	.zero		1


	//----- nvinfo : EIATTR_EXIT_INSTR_OFFSETS
	.align		4
        /*004c*/ 	.byte	0x04, 0x1c
        /*004e*/ 	.short	(.L_75 - .L_74)


	//   ....[0]....
.L_74:
        /*0050*/ 	.word	0x00000210


	//   ....[1]....
        /*0054*/ 	.word	0x00000290


	//----- nvinfo : EIATTR_CBANK_PARAM_SIZE
	.align		4
.L_75:
        /*0058*/ 	.byte	0x03, 0x19
        /*005a*/ 	.short	0x0018


	//----- nvinfo : EIATTR_PARAM_CBANK
	.align		4
        /*005c*/ 	.byte	0x04, 0x0a
        /*005e*/ 	.short	(.L_77 - .L_76)
	.align		4
.L_76:
        /*0060*/ 	.word	index@(.nv.constant0._Z20partial_reduction_v1iPfPKf)
        /*0064*/ 	.short	0x0380
        /*0066*/ 	.short	0x0018


	//----- nvinfo : EIATTR_SW_WAR
	.align		4
.L_77:
        /*0068*/ 	.byte	0x04, 0x36
        /*006a*/ 	.short	(.L_79 - .L_78)
.L_78:
        /*006c*/ 	.word	0x00000008
.L_79:


//--------------------- .nv.callgraph             --------------------------
	.section	.nv.callgraph,"",@"SHT_CUDA_CALLGRAPH"
	.align	4
	.sectionentsize	8
	.align		4
        /*0000*/ 	.word	0x00000000
	.align		4
        /*0004*/ 	.word	0xffffffff
	.align		4
        /*0008*/ 	.word	0x00000000
	.align		4
        /*000c*/ 	.word	0xfffffffe
	.align		4
        /*0010*/ 	.word	0x00000000
	.align		4
        /*0014*/ 	.word	0xfffffffd
	.align		4
        /*0018*/ 	.word	0x00000000
	.align		4
        /*001c*/ 	.word	0xfffffffc


//--------------------- .text._Z20partial_reduction_v4iPfPKf --------------------------
	.section	.text._Z20partial_reduction_v4iPfPKf,"ax",@progbits
	.align	128
        .global         _Z20partial_reduction_v4iPfPKf
        .type           _Z20partial_reduction_v4iPfPKf,@function
        .size           _Z20partial_reduction_v4iPfPKf,(.L_x_12 - _Z20partial_reduction_v4iPfPKf)
        .other          _Z20partial_reduction_v4iPfPKf,@"STO_CUDA_ENTRY STV_DEFAULT"
_Z20partial_reduction_v4iPfPKf:
.text._Z20partial_reduction_v4iPfPKf:
[----:B------:R-:W-:Y:S01]  /*0000*/  LDC R1, c[0x0][0x37c] ;  /* 0x0000df00ff017b82 */ /* 0x000fe20000000800 */
[----:B------:R-:W0:Y:S01]  /*0010*/  S2R R9, SR_CTAID.X ;  /* 0x0000000000097919 */ /* 0x000e220000002500 */
[----:B------:R-:W1:Y:S01]  /*0020*/  LDCU UR4, c[0x0][0x360] ;  /* 0x00006c00ff0477ac */ /* 0x000e620008000800 */
[----:B------:R-:W2:Y:S01]  /*0030*/  S2R R11, SR_TID.X ;  /* 0x00000000000b7919 */ /* 0x000ea20000002100 */
[----:B------:R-:W3:Y:S01]  /*0040*/  LDCU UR5, c[0x0][0x380] ;  /* 0x00007000ff0577ac */ /* 0x000ee20008000800 */
[----:B------:R-:W4:Y:S01]  /*0050*/  LDCU.64 UR6, c[0x0][0x358] ;  /* 0x00006b00ff0677ac */ /* 0x000f220008000a00 */
[----:B-1----:R-:W-:Y:S02]  /*0060*/  IMAD.U32 R6, RZ, RZ, UR4 ;  /* 0x00000004ff067e24 */ /* 0x002fe4000f8e00ff */
[----:B0-----:R-:W-:-:S04]  /*0070*/  IMAD R0, R9, UR4, RZ ;  /* 0x0000000409007c24 */ /* 0x001fc8000f8e02ff */
[----:B--2---:R-:W-:-:S05]  /*0080*/  IMAD R3, R0, 0x2, R11 ;  /* 0x0000000200037824 */ /* 0x004fca00078e020b */
[----:B---3--:R-:W-:-:S13]  /*0090*/  ISETP.GE.AND P1, PT, R3, UR5, PT ;  /* 0x0000000503007c0c */ /* 0x008fda000bf26270 */
[----:B------:R-:W0:Y:S01]  /*00a0*/  @!P1 LDC.64 R4, c[0x0][0x390] ;  /* 0x0000e400ff049b82 */ /* 0x000e220000000a00 */
[C---:B------:R-:W-:Y:S01]  /*00b0*/  @!P1 IADD3 R7, PT, PT, R3.reuse, R6, RZ ;  /* 0x0000000603079210 */ /* 0x040fe20007ffe0ff */
[----:B0-----:R-:W-:-:S04]  /*00c0*/  @!P1 IMAD.WIDE R2, R3, 0x4, R4 ;  /* 0x0000000403029825 */ /* 0x001fc800078e0204 */
[----:B------:R-:W-:Y:S02]  /*00d0*/  @!P1 IMAD.WIDE.U32 R4, R7, 0x4, R4 ;  /* 0x0000000407049825 */ /* 0x000fe400078e0004 */
[----:B----4-:R-:W2:Y:S04]  /*00e0*/  @!P1 LDG.E R2, desc[UR6][R2.64] ;  /* 0x0000000602029981 */ /* 0x010ea8000c1e1900 */
[----:B------:R-:W2:Y:S01]  /*00f0*/  @!P1 LDG.E R5, desc[UR6][R4.64] ;  /* 0x0000000604059981 */ /* 0x000ea2000c1e1900 */
[----:B------:R-:W0:Y:S01]  /*0100*/  S2UR UR5, SR_CgaCtaId ;  /* 0x00000000000579c3 */ /* 0x000e220000008800 */
[----:B------:R-:W-:Y:S01]  /*0110*/  UMOV UR4, 0x400 ;  /* 0x0000040000047882 */ /* 0x000fe20000000000 */
[----:B------:R-:W-:Y:S01]  /*0120*/  IMAD.MOV.U32 R7, RZ, RZ, RZ ;  /* 0x000000ffff077224 */ /* 0x000fe200078e00ff */
[----:B------:R-:W-:-:S02]  /*0130*/  ISETP.GE.U32.AND P2, PT, R6, 0x2, PT ;  /* 0x000000020600780c */ /* 0x000fc40003f46070 */
[----:B------:R-:W-:Y:S01]  /*0140*/  ISETP.NE.AND P0, PT, R11, RZ, PT ;  /* 0x000000ff0b00720c */ /* 0x000fe20003f05270 */
[----:B0-----:R-:W-:-:S06]  /*0150*/  ULEA UR4, UR5, UR4, 0x18 ;  /* 0x0000000405047291 */ /* 0x001fcc000f8ec0ff */
[----:B------:R-:W-:Y:S01]  /*0160*/  LEA R0, R11, UR4, 0x2 ;  /* 0x000000040b007c11 */ /* 0x000fe2000f8e10ff */
[----:B--2---:R-:W-:-:S05]  /*0170*/  @!P1 FADD R7, R2, R5 ;  /* 0x0000000502079221 */ /* 0x004fca0000000000 */
[----:B------:R0:W-:Y:S01]  /*0180*/  STS [R0], R7 ;  /* 0x0000000700007388 */ /* 0x0001e20000000800 */
[----:B------:R-:W-:Y:S05]  /*0190*/  @!P2 BRA `(.L_x_0) ;  /* 0x00000000002ca947 */ /* 0x000fea0003800000 */
.L_x_1:
[----:B------:R-:W-:Y:S01]  /*01a0*/  BAR.SYNC.DEFER_BLOCKING 0x0 ;  /* 0x0000000000007b1d */ /* 0x000fe20000010000 */
[----:B------:R-:W-:-:S04]  /*01b0*/  SHF.R.U32.HI R4, RZ, 0x1, R6 ;  /* 0x00000001ff047819 */ /* 0x000fc80000011606 */
[----:B------:R-:W-:-:S13]  /*01c0*/  ISETP.GE.U32.AND P1, PT, R11, R4, PT ;  /* 0x000000040b00720c */ /* 0x000fda0003f26070 */
[----:B------:R-:W-:Y:S01]  /*01d0*/  @!P1 LEA R2, R4, R0, 0x2 ;  /* 0x0000000004029211 */ /* 0x000fe200078e10ff */
[----:B------:R-:W-:Y:S05]  /*01e0*/  @!P1 LDS R3, [R0] ;  /* 0x0000000000039984 */ /* 0x000fea0000000800 */
[----:B------:R-:W1:Y:S02]  /*01f0*/  @!P1 LDS R2, [R2] ;  /* 0x0000000002029984 */ /* 0x000e640000000800 */
[----:B-1----:R-:W-:-:S05]  /*0200*/  @!P1 FADD R3, R2, R3 ;  /* 0x0000000302039221 */ /* 0x002fca0000000000 */
[----:B------:R1:W-:Y:S01]  /*0210*/  @!P1 STS [R0], R3 ;  /* 0x0000000300009388 */ /* 0x0003e20000000800 */
[----:B------:R-:W-:Y:S02]  /*0220*/  ISETP.GT.U32.AND P1, PT, R6, 0x3, PT ;  /* 0x000000030600780c */ /* 0x000fe40003f24070 */
[----:B------:R-:W-:-:S11]  /*0230*/  MOV R6, R4 ;  /* 0x0000000400067202 */ /* 0x000fd60000000f00 */
[----:B-1----:R-:W-:Y:S05]  /*0240*/  @P1 BRA `(.L_x_1) ;  /* 0xfffffffc00d41947 */ /* 0x002fea000383ffff */
.L_x_0:
[----:B------:R-:W-:Y:S05]  /*0250*/  @P0 EXIT ;  /* 0x000000000000094d */ /* 0x000fea0003800000 */
[----:B------:R-:W1:Y:S01]  /*0260*/  S2UR UR5, SR_CgaCtaId ;  /* 0x00000000000579c3 */ /* 0x000e620000008800 */
[----:B------:R-:W-:-:S07]  /*0270*/  UMOV UR4, 0x400 ;  /* 0x0000040000047882 */ /* 0x000fce0000000000 */
[----:B------:R-:W2:Y:S01]  /*0280*/  LDC.64 R2, c[0x0][0x388] ;  /* 0x0000e200ff027b82 */ /* 0x000ea20000000a00 */
[----:B-1----:R-:W-:Y:S01]  /*0290*/  ULEA UR4, UR5, UR4, 0x18 ;  /* 0x0000000405047291 */ /* 0x002fe2000f8ec0ff */
[----:B--2---:R-:W-:-:S08]  /*02a0*/  IMAD.WIDE.U32 R2, R9, 0x4, R2 ;  /* 0x0000000409027825 */ /* 0x004fd000078e0002 */
[----:B------:R-:W1:Y:S04]  /*02b0*/  LDS R5, [UR4] ;  /* 0x00000004ff057984 */ /* 0x000e680008000800 */
[----:B-1----:R-:W-:Y:S01]  /*02c0*/  STG.E desc[UR6][R2.64], R5 ;  /* 0x0000000502007986 */ /* 0x002fe2000c101906 */
[----:B------:R-:W-:Y:S05]  /*02d0*/  EXIT ;  /* 0x000000000000794d */ /* 0x000fea0003800000 */
.L_x_2:
[----:B------:R-:W-:-:S00]  /*02e0*/  BRA `(.L_x_2) ;  /* 0xfffffffc00fc7947 */ /* 0x000fc0000383ffff */
[----:B------:R-:W-:-:S00]  /*02f0*/  NOP ;  /* 0x0000000000007918 */ /* 0x000fc00000000000 */
        /* <DEDUP_REMOVED lines=8> */
.L_x_12:


//--------------------- .text._Z20partial_reduction_v3iPfPKf --------------------------
	.section	.text._Z20partial_reduction_v3iPfPKf,"ax",@progbits
	.align	128
        .global         _Z20partial_reduction_v3iPfPKf
        .type           _Z20partial_reduction_v3iPfPKf,@function
        .size           _Z20partial_reduction_v3iPfPKf,(.L_x_13 - _Z20partial_reduction_v3iPfPKf)
        .other          _Z20partial_reduction_v3iPfPKf,@"STO_CUDA_ENTRY STV_DEFAULT"
_Z20partial_reduction_v3iPfPKf:
.text._Z20partial_reduction_v3iPfPKf:
[----:B------:R-:W-:Y:S01]  /*0000*/  LDC R1, c[0x0][0x37c] ;  /* 0x0000df00ff017b82 */ /* 0x000fe20000000800 */
[----:B------:R-:W0:Y:S01]  /*0010*/  S2R R7, SR_CTAID.X ;  /* 0x0000000000077919 */ /* 0x000e220000002500 */
[----:B------:R-:W0:Y:S01]  /*0020*/  LDCU UR8, c[0x0][0x360] ;  /* 0x00006c00ff0877ac */ /* 0x000e220008000800 */
[----:B------:R-:W-:Y:S01]  /*0030*/  IMAD.MOV.U32 R9, RZ, RZ, RZ ;  /* 0x000000ffff097224 */ /* 0x000fe200078e00ff */
[----:B------:R-:W0:Y:S01]  /*0040*/  S2R R6, SR_TID.X ;  /* 0x0000000000067919 */ /* 0x000e220000002100 */
[----:B------:R-:W1:Y:S01]  /*0050*/  LDCU UR4, c[0x0][0x380] ;  /* 0x00007000ff0477ac */ /* 0x000e620008000800 */
[----:B------:R-:W2:Y:S01]  /*0060*/  LDCU.64 UR6, c[0x0][0x358] ;  /* 0x00006b00ff0677ac */ /* 0x000ea20008000a00 */
[----:B0-----:R-:W-:-:S05]  /*0070*/  IMAD R5, R7, UR8, R6 ;  /* 0x0000000807057c24 */ /* 0x001fca000f8e0206 */
[----:B-1----:R-:W-:-:S13]  /*0080*/  ISETP.GE.AND P0, PT, R5, UR4, PT ;  /* 0x0000000405007c0c */ /* 0x002fda000bf06270 */
[----:B------:R-:W0:Y:S02]  /*0090*/  @!P0 LDC.64 R2, c[0x0][0x390] ;  /* 0x0000e400ff028b82 */ /* 0x000e240000000a00 */
[----:B0-----:R-:W-:-:S05]  /*00a0*/  @!P0 IMAD.WIDE R2, R5, 0x4, R2 ;  /* 0x0000000405028825 */ /* 0x001fca00078e0202 */
[----:B--2---:R-:W2:Y:S01]  /*00b0*/  @!P0 LDG.E R9, desc[UR6][R2.64] ;  /* 0x0000000602098981 */ /* 0x004ea2000c1e1900 */
[----:B------:R-:W0:Y:S01]  /*00c0*/  S2UR UR5, SR_CgaCtaId ;  /* 0x00000000000579c3 */ /* 0x000e220000008800 */
[----:B------:R-:W-:Y:S01]  /*00d0*/  UMOV UR4, 0x400 ;  /* 0x0000040000047882 */ /* 0x000fe20000000000 */
[----:B------:R-:W-:Y:S01]  /*00e0*/  IMAD.U32 R4, RZ, RZ, UR8 ;  /* 0x00000008ff047e24 */ /* 0x000fe2000f8e00ff */
[----:B------:R-:W-:-:S04]  /*00f0*/  ISETP.NE.AND P0, PT, R6, RZ, PT ;  /* 0x000000ff0600720c */ /* 0x000fc80003f05270 */
[----:B------:R-:W-:Y:S01]  /*0100*/  ISETP.GE.U32.AND P1, PT, R4, 0x2, PT ;  /* 0x000000020400780c */ /* 0x000fe20003f26070 */
[----:B0-----:R-:W-:-:S06]  /*0110*/  ULEA UR4, UR5, UR4, 0x18 ;  /* 0x0000000405047291 */ /* 0x001fcc000f8ec0ff */
[----:B------:R-:W-:-:S05]  /*0120*/  LEA R0, R6, UR4, 0x2 ;  /* 0x0000000406007c11 */ /* 0x000fca000f8e10ff */
[----:B--2---:R0:W-:Y:S01]  /*0130*/  STS [R0], R9 ;  /* 0x0000000900007388 */ /* 0x0041e20000000800 */
[----:B------:R-:W-:Y:S05]  /*0140*/  @!P1 BRA `(.L_x_3) ;  /* 0x00000000002c9947 */ /* 0x000fea0003800000 */
.L_x_4:
        /* <DEDUP_REMOVED lines=8> */
[----:B------:R-:W-:Y:S01]  /*01d0*/  ISETP.GT.U32.AND P1, PT, R4, 0x3, PT ;  /* 0x000000030400780c */ /* 0x000fe20003f24070 */
[----:B------:R-:W-:-:S12]  /*01e0*/  IMAD.MOV.U32 R4, RZ, RZ, R5 ;  /* 0x000000ffff047224 */ /* 0x000fd800078e0005 */
[----:B-1----:R-:W-:Y:S05]  /*01f0*/  @P1 BRA `(.L_x_4) ;  /* 0xfffffffc00d41947 */ /* 0x002fea000383ffff */
.L_x_3:
        /* <DEDUP_REMOVED lines=9> */
.L_x_5:
        /* <DEDUP_REMOVED lines=15> */
.L_x_13:


//--------------------- .text._Z20partial_reduction_v2iPfPKf --------------------------
	.section	.text._Z20partial_reduction_v2iPfPKf,"ax",@progbits
	.align	128
        .global         _Z20partial_reduction_v2iPfPKf
        .type           _Z20partial_reduction_v2iPfPKf,@function
        .size           _Z20partial_reduction_v2iPfPKf,(.L_x_14 - _Z20partial_reduction_v2iPfPKf)
        .other          _Z20partial_reduction_v2iPfPKf,@"STO_CUDA_ENTRY STV_DEFAULT"
_Z20partial_reduction_v2iPfPKf:
.text._Z20partial_reduction_v2iPfPKf:
        /* <DEDUP_REMOVED lines=14> */
[----:B------:R-:W-:Y:S01]  /*00e0*/  UISETP.GE.U32.AND UP0, UPT, UR7, 0x2, UPT ;  /* 0x000000020700788c */ /* 0x000fe2000bf06070 */
[----:B------:R-:W-:Y:S01]  /*00f0*/  ISETP.NE.AND P1, PT, R4, RZ, PT ;  /* 0x000000ff0400720c */ /* 0x000fe20003f25270 */
[----:B0-----:R-:W-:-:S06]  /*0100*/  ULEA UR4, UR5, UR4, 0x18 ;  /* 0x0000000405047291 */ /* 0x001fcc000f8ec0ff */
[----:B------:R-:W-:-:S05]  /*0110*/  LEA R0, R4, UR4, 0x2 ;  /* 0x0000000404007c11 */ /* 0x000fca000f8e10ff */
[----:B--2---:R0:W-:Y:S01]  /*0120*/  STS [R0], R9 ;  /* 0x0000000900007388 */ /* 0x0041e20000000800 */
[----:B------:R-:W-:Y:S06]  /*0130*/  BAR.SYNC.DEFER_BLOCKING 0x0 ;  /* 0x0000000000007b1d */ /* 0x000fec0000010000 */
[----:B------:R-:W-:Y:S05]  /*0140*/  BRA.U !UP0, `(.L_x_6) ;  /* 0x00000001083c7547 */ /* 0x000fea000b800000 */
[----:B------:R-:W-:-:S05]  /*0150*/  UMOV UR5, 0x1 ;  /* 0x0000000100057882 */ /* 0x000fca0000000000 */
.L_x_7:
[----:B------:R-:W-:-:S04]  /*0160*/  USHF.L.U32 UR6, UR5, 0x1, URZ ;  /* 0x0000000105067899 */ /* 0x000fc800080006ff */
[----:B------:R-:W-:Y:S02]  /*0170*/  UISETP.GE.U32.AND UP0, UPT, UR6, UR7, UPT ;  /* 0x000000070600728c */ /* 0x000fe4000bf06070 */
[----:B-1----:R-:W-:-:S05]  /*0180*/  IMAD R2, R4, UR6, RZ ;  /* 0x0000000604027c24 */ /* 0x002fca000f8e02ff */
[----:B------:R-:W-:-:S13]  /*0190*/  ISETP.GE.U32.AND P0, PT, R2, UR7, PT ;  /* 0x0000000702007c0c */ /* 0x000fda000bf06070 */
[C---:B0-----:R-:W-:Y:S01]  /*01a0*/  @!P0 IADD3 R0, PT, PT, R2.reuse, UR5, RZ ;  /* 0x0000000502008c10 */ /* 0x041fe2000fffe0ff */
[----:B------:R-:W-:Y:S01]  /*01b0*/  UMOV UR5, UR6 ;  /* 0x0000000600057c82 */ /* 0x000fe20008000000 */
[----:B------:R-:W-:Y:S02]  /*01c0*/  @!P0 LEA R2, R2, UR4, 0x2 ;  /* 0x0000000402028c11 */ /* 0x000fe4000f8e10ff */
[----:B------:R-:W-:-:S03]  /*01d0*/  @!P0 LEA R0, R0, UR4, 0x2 ;  /* 0x0000000400008c11 */ /* 0x000fc6000f8e10ff */
[----:B------:R-:W-:Y:S04]  /*01e0*/  @!P0 LDS R3, [R2] ;  /* 0x0000000002038984 */ /* 0x000fe80000000800 */
[----:B------:R-:W0:Y:S02]  /*01f0*/  @!P0 LDS R0, [R0] ;  /* 0x0000000000008984 */ /* 0x000e240000000800 */
[----:B0-----:R-:W-:-:S05]  /*0200*/  @!P0 FADD R3, R0, R3 ;  /* 0x0000000300038221 */ /* 0x001fca0000000000 */
[----:B------:R1:W-:Y:S01]  /*0210*/  @!P0 STS [R2], R3 ;  /* 0x0000000302008388 */ /* 0x0003e20000000800 */
[----:B------:R-:W-:Y:S06]  /*0220*/  BAR.SYNC.DEFER_BLOCKING 0x0 ;  /* 0x0000000000007b1d */ /* 0x000fec0000010000 */
[----:B------:R-:W-:Y:S05]  /*0230*/  BRA.U !UP0, `(.L_x_7) ;  /* 0xfffffffd08c87547 */ /* 0x000fea000b83ffff */
.L_x_6:
[----:B------:R-:W-:Y:S05]  /*0240*/  @P1 EXIT ;  /* 0x000000000000194d */ /* 0x000fea0003800000 */
[----:B------:R-:W2:Y:S01]  /*0250*/  S2UR UR5, SR_CgaCtaId ;  /* 0x00000000000579c3 */ /* 0x000ea20000008800 */
[----:B------:R-:W-:-:S07]  /*0260*/  UMOV UR4, 0x400 ;  /* 0x0000040000047882 */ /* 0x000fce0000000000 */
[----:B-1----:R-:W1:Y:S01]  /*0270*/  LDC.64 R2, c[0x0][0x388] ;  /* 0x0000e200ff027b82 */ /* 0x002e620000000a00 */
[----:B--2---:R-:W-:Y:S01]  /*0280*/  ULEA UR4, UR5, UR4, 0x18 ;  /* 0x0000000405047291 */ /* 0x004fe2000f8ec0ff */
[----:B-1----:R-:W-:-:S08]  /*0290*/  IMAD.WIDE.U32 R2, R7, 0x4, R2 ;  /* 0x0000000407027825 */ /* 0x002fd000078e0002 */
[----:B------:R-:W1:Y:S04]  /*02a0*/  LDS R5, [UR4] ;  /* 0x00000004ff057984 */ /* 0x000e680008000800 */
[----:B-1----:R-:W-:Y:S01]  /*02b0*/  STG.E desc[UR8][R2.64], R5 ;  /* 0x0000000502007986 */ /* 0x002fe2000c101908 */
[----:B------:R-:W-:Y:S05]  /*02c0*/  EXIT ;  /* 0x000000000000794d */ /* 0x000fea0003800000 */
.L_x_8:
        /* <DEDUP_REMOVED lines=11> */
.L_x_14:


//--------------------- .text._Z20partial_reduction_v1iPfPKf --------------------------
	.section	.text._Z20partial_reduction_v1iPfPKf,"ax",@progbits
	.align	128
        .global         _Z20partial_reduction_v1iPfPKf
        .type           _Z20partial_reduction_v1iPfPKf,@function
        .size           _Z20partial_reduction_v1iPfPKf,(.L_x_15 - _Z20partial_reduction_v1iPfPKf)
        .other          _Z20partial_reduction_v1iPfPKf,@"STO_CUDA_ENTRY STV_DEFAULT"
_Z20partial_reduction_v1iPfPKf:
.text._Z20partial_reduction_v1iPfPKf:
        /* <DEDUP_REMOVED lines=19> */
[----:B------:R-:W-:Y:S05]  /*0130*/  BRA.U !UP0, `(.L_x_9) ;  /* 0x0000000108347547 */ /* 0x000fea000b800000 */
[----:B------:R-:W-:-:S07]  /*0140*/  IMAD.MOV.U32 R3, RZ, RZ, 0x1 ;  /* 0x00000001ff037424 */ /* 0x000fce00078e00ff */
.L_x_10:
[----:B------:R-:W-:-:S05]  /*0150*/  SHF.L.U32 R6, R3, 0x1, RZ ;  /* 0x0000000103067819 */ /* 0x000fca00000006ff */
[----:B------:R-:W-:-:S05]  /*0160*/  VIADD R2, R6, 0xffffffff ;  /* 0xffffffff06027836 */ /* 0x000fca0000000000 */
[----:B------:R-:W-:-:S13]  /*0170*/  LOP3.LUT P1, RZ, R2, R4, RZ, 0xc0, !PT ;  /* 0x0000000402ff7212 */ /* 0x000fda000782c0ff */
[----:B------:R-:W-:Y:S02]  /*0180*/  @!P1 LEA R2, R3, R0, 0x2 ;  /* 0x0000000003029211 */ /* 0x000fe400078e10ff */
[----:B------:R-:W-:Y:S04]  /*0190*/  @!P1 LDS R3, [R0] ;  /* 0x0000000000039984 */ /* 0x000fe80000000800 */
[----:B------:R-:W1:Y:S02]  /*01a0*/  @!P1 LDS R2, [R2] ;  /* 0x0000000002029984 */ /* 0x000e640000000800 */
[----:B-1----:R-:W-:Y:S01]  /*01b0*/  @!P1 FADD R5, R2, R3 ;  /* 0x0000000302059221 */ /* 0x002fe20000000000 */
[----:B------:R-:W-:-:S04]  /*01c0*/  MOV R3, R6 ;  /* 0x0000000600037202 */ /* 0x000fc80000000f00 */
[----:B------:R1:W-:Y:S01]  /*01d0*/  @!P1 STS [R0], R5 ;  /* 0x0000000500009388 */ /* 0x0003e20000000800 */
[----:B------:R-:W-:Y:S01]  /*01e0*/  BAR.SYNC.DEFER_BLOCKING 0x0 ;  /* 0x0000000000007b1d */ /* 0x000fe20000010000 */
[----:B------:R-:W-:-:S13]  /*01f0*/  ISETP.GE.U32.AND P1, PT, R6, UR8, PT ;  /* 0x0000000806007c0c */ /* 0x000fda000bf26070 */
[----:B-1----:R-:W-:Y:S05]  /*0200*/  @!P1 BRA `(.L_x_10) ;  /* 0xfffffffc00d09947 */ /* 0x002fea000383ffff */
.L_x_9:
        /* <DEDUP_REMOVED lines=9> */
.L_x_11:
        /* <DEDUP_REMOVED lines=14> */
.L_x_15:


//--------------------- .nv.shared._Z20partial_reduction_v4iPfPKf --------------------------
	.section	.nv.shared._Z20partial_reduction_v4iPfPKf,"aw",@nobits
	.sectionflags	@""
	.align	4
.nv.shared._Z20partial_reduction_v4iPfPKf:
	.zero		2048


//--------------------- .nv.shared.reserved.0     --------------------------
	.section	.nv.shared.reserved.0,"aw",@nobits
	.weak		__nv_reservedSMEM_offset_0_alias
	.size		__nv_reservedSMEM_offset_0_alias, 0, 64
	.other		__nv_reservedSMEM_offset_0_alias,@"STO_CUDA_RESERVED_SHARED STV_DEFAULT"
__nv_reservedSMEM_offset_0_alias:
	.zero		0
	.zero		64


//--------------------- .nv.shared._Z20partial_reduction_v3iPfPKf --------------------------
	.section	.nv.shared._Z20partial_reduction_v3iPfPKf,"aw",@nobits
	.sectionflags	@""
	.align	4
.nv.shared._Z20partial_reduction_v3iPfPKf:
	.zero		2048


//--------------------- .nv.shared._Z20partial_reduction_v2iPfPKf --------------------------
	.section	.nv.shared._Z20partial_reduction_v2iPfPKf,"aw",@nobits
	.sectionflags	@""
	.align	4
.nv.shared._Z20partial_reduction_v2iPfPKf:
	.zero		2048


//--------------------- .nv.shared._Z20partial_reduction_v1iPfPKf --------------------------
	.section	.nv.shared._Z20partial_reduction_v1iPfPKf,"aw",@nobits
	.sectionflags	@""
	.align	4
.nv.shared._Z20partial_reduction_v1iPfPKf:
	.zero		2048


//--------------------- .nv.constant0._Z20partial_reduction_v4iPfPKf --------------------------
	.section	.nv.constant0._Z20partial_reduction_v4iPfPKf,"a",@progbits
	.sectionflags	@""
	.align	4
.nv.constant0._Z20partial_reduction_v4iPfPKf:
	.zero		920


//--------------------- .nv.constant0._Z20partial_reduction_v3iPfPKf --------------------------
	.section	.nv.constant0._Z20partial_reduction_v3iPfPKf,"a",@progbits
	.sectionflags	@""
	.align	4
.nv.constant0._Z20partial_reduction_v3iPfPKf:
	.zero		920


//--------------------- .nv.constant0._Z20partial_reduction_v2iPfPKf --------------------------
	.section	.nv.constant0._Z20partial_reduction_v2iPfPKf,"a",@progbits
	.sectionflags	@""
	.align	4
.nv.constant0._Z20partial_reduction_v2iPfPKf:
	.zero		920


//--------------------- .nv.constant0._Z20partial_reduction_v1iPfPKf --------------------------
	.section	.nv.constant0._Z20partial_reduction_v1iPfPKf,"a",@progbits
	.sectionflags	@""
	.align	4
.nv.constant0._Z20partial_reduction_v1iPfPKf:
	.zero		920


//--------------------- SYMBOLS --------------------------

	.type		.nv.reservedSmem.offset0,@object
	.size		.nv.reservedSmem.offset0,0x4
	.type		.nv.reservedSmem.cap,@object
	.size		.nv.reservedSmem.cap,0x4
